	.headerflags	@"EF_CUDA_TEXMODE_UNIFIED EF_CUDA_64BIT_ADDRESS EF_CUDA_ACCELERATORS EF_CUDA_SM90 EF_CUDA_VIRTUAL_SM(EF_CUDA_SM90)"
	.elftype	@"ET_EXEC"


//--------------------- .nv.info                  --------------------------
	.section	.nv.info,"",@"SHT_CUDA_INFO"
	.align	4


	//----- nvinfo : EIATTR_REGCOUNT
	.align		4
        /*0000*/ 	.byte	0x04, 0x2f
        /*0002*/ 	.short	(.L_1 - .L_0)
	.align		4
.L_0:
        /*0004*/ 	.word	index@(triton_poi_fused__native_batch_norm_legit_no_training_add_convolution_leaky_relu_leaky_relu_backward_7)
        /*0008*/ 	.word	0x00000014


	//----- nvinfo : EIATTR_MIN_STACK_SIZE
	.align		4
.L_1:
        /*000c*/ 	.byte	0x04, 0x12
        /*000e*/ 	.short	(.L_3 - .L_2)
	.align		4
.L_2:
        /*0010*/ 	.word	index@(triton_poi_fused__native_batch_norm_legit_no_training_add_convolution_leaky_relu_leaky_relu_backward_7)
        /*0014*/ 	.word	0x00000000


	//----- nvinfo : EIATTR_FRAME_SIZE
	.align		4
.L_3:
        /*0018*/ 	.byte	0x04, 0x11
        /*001a*/ 	.short	(.L_5 - .L_4)
	.align		4
.L_4:
        /*001c*/ 	.word	index@(triton_poi_fused__native_batch_norm_legit_no_training_add_convolution_leaky_relu_leaky_relu_backward_7)
        /*0020*/ 	.word	0x00000000


	//----- nvinfo : EIATTR_MIN_STACK_SIZE
	.align		4
.L_5:
        /*0024*/ 	.byte	0x04, 0x12
        /*0026*/ 	.short	(.L_7 - .L_6)
	.align		4
.L_6:
        /*0028*/ 	.word	index@(triton_poi_fused__native_batch_norm_legit_no_training_add_convolution_leaky_relu_leaky_relu_backward_7)
        /*002c*/ 	.word	0x00000000
.L_7:


//--------------------- .nv.info.triton_poi_fused__native_batch_norm_legit_no_training_add_convolution_leaky_relu_leaky_relu_backward_7 --------------------------
	.section	.nv.info.triton_poi_fused__native_batch_norm_legit_no_training_add_convolution_leaky_relu_leaky_relu_backward_7,"",@"SHT_CUDA_INFO"
	.sectionflags	@""
	.align	4


	//----- nvinfo : EIATTR_CUDA_API_VERSION
	.align		4
        /*0000*/ 	.byte	0x04, 0x37
        /*0002*/ 	.short	(.L_9 - .L_8)
.L_8:
        /*0004*/ 	.word	0x0000007c


	//----- nvinfo : EIATTR_KPARAM_INFO
	.align		4
.L_9:
        /*0008*/ 	.byte	0x04, 0x17
        /*000a*/ 	.short	(.L_11 - .L_10)
.L_10:
        /*000c*/ 	.word	0x00000000
        /*0010*/ 	.short	0x0007
        /*0012*/ 	.short	0x0038
        /*0014*/ 	.byte	0x00, 0xf0, 0x11, 0x00


	//----- nvinfo : EIATTR_KPARAM_INFO
	.align		4
.L_11:
        /*0018*/ 	.byte	0x04, 0x17
        /*001a*/ 	.short	(.L_13 - .L_12)
.L_12:
        /*001c*/ 	.word	0x00000000
        /*0020*/ 	.short	0x0006
        /*0022*/ 	.short	0x0030
        /*0024*/ 	.byte	0x00, 0xf4, 0x21, 0x00


	//----- nvinfo : EIATTR_KPARAM_INFO
	.align		4
.L_13:
        /*0028*/ 	.byte	0x04, 0x17
        /*002a*/ 	.short	(.L_15 - .L_14)
.L_14:
        /*002c*/ 	.word	0x00000000
        /*0030*/ 	.short	0x0005
        /*0032*/ 	.short	0x0028
        /*0034*/ 	.byte	0x00, 0xf4, 0x21, 0x00


	//----- nvinfo : EIATTR_KPARAM_INFO
	.align		4
.L_15:
        /*0038*/ 	.byte	0x04, 0x17
        /*003a*/ 	.short	(.L_17 - .L_16)
.L_16:
        /*003c*/ 	.word	0x00000000
        /*0040*/ 	.short	0x0004
        /*0042*/ 	.short	0x0020
        /*0044*/ 	.byte	0x00, 0xf4, 0x21, 0x00


	//----- nvinfo : EIATTR_KPARAM_INFO
	.align		4
.L_17:
        /*0048*/ 	.byte	0x04, 0x17
        /*004a*/ 	.short	(.L_19 - .L_18)
.L_18:
        /*004c*/ 	.word	0x00000000
        /*0050*/ 	.short	0x0003
        /*0052*/ 	.short	0x0018
        /*0054*/ 	.byte	0x00, 0xf4, 0x21, 0x00


	//----- nvinfo : EIATTR_KPARAM_INFO
	.align		4
.L_19:
        /*0058*/ 	.byte	0x04, 0x17
        /*005a*/ 	.short	(.L_21 - .L_20)
.L_20:
        /*005c*/ 	.word	0x00000000
        /*0060*/ 	.short	0x0002
        /*0062*/ 	.short	0x0010
        /*0064*/ 	.byte	0x00, 0xf4, 0x21, 0x00


	//----- nvinfo : EIATTR_KPARAM_INFO
	.align		4
.L_21:
        /*0068*/ 	.byte	0x04, 0x17
        /*006a*/ 	.short	(.L_23 - .L_22)
.L_22:
        /*006c*/ 	.word	0x00000000
        /*0070*/ 	.short	0x0001
        /*0072*/ 	.short	0x0008
        /*0074*/ 	.byte	0x00, 0xf4, 0x21, 0x00


	//----- nvinfo : EIATTR_KPARAM_INFO
	.align		4
.L_23:
        /*0078*/ 	.byte	0x04, 0x17
        /*007a*/ 	.short	(.L_25 - .L_24)
.L_24:
        /*007c*/ 	.word	0x00000000
        /*0080*/ 	.short	0x0000
        /*0082*/ 	.short	0x0000
        /*0084*/ 	.byte	0x00, 0xf4, 0x21, 0x00


	//----- nvinfo : EIATTR_SPARSE_MMA_MASK
	.align		4
.L_25:
        /*0088*/ 	.byte	0x03, 0x50
        /*008a*/ 	.short	0x0000


	//----- nvinfo : EIATTR_MAXREG_COUNT
	.align		4
        /*008c*/ 	.byte	0x03, 0x1b
        /*008e*/ 	.short	0x00ff


	//----- nvinfo : EIATTR_EXIT_INSTR_OFFSETS
	.align		4
        /*0090*/ 	.byte	0x04, 0x1c
        /*0092*/ 	.short	(.L_27 - .L_26)


	//   ....[0]....
.L_26:
        /*0094*/ 	.word	0x000002e0


	//   ....[1]....
        /*0098*/ 	.word	0x00000300


	//----- nvinfo : EIATTR_REQNTID
	.align		4
.L_27:
        /*009c*/ 	.byte	0x04, 0x10
        /*009e*/ 	.short	(.L_29 - .L_28)
.L_28:
        /*00a0*/ 	.word	0x00000080
        /*00a4*/ 	.word	0x00000001
        /*00a8*/ 	.word	0x00000001


	//----- nvinfo : EIATTR_CBANK_PARAM_SIZE
	.align		4
.L_29:
        /*00ac*/ 	.byte	0x03, 0x19
        /*00ae*/ 	.short	0x003c


	//----- nvinfo : EIATTR_PARAM_CBANK
	.align		4
        /*00b0*/ 	.byte	0x04, 0x0a
        /*00b2*/ 	.short	(.L_31 - .L_30)
	.align		4
.L_30:
        /*00b4*/ 	.word	index@(.nv.constant0.triton_poi_fused__native_batch_norm_legit_no_training_add_convolution_leaky_relu_leaky_relu_backward_7)
        /*00b8*/ 	.short	0x0210
        /*00ba*/ 	.short	0x003c


	//----- nvinfo : EIATTR_SW_WAR
	.align		4
.L_31:
        /*00bc*/ 	.byte	0x04, 0x36
        /*00be*/ 	.short	(.L_33 - .L_32)
.L_32:
        /*00c0*/ 	.word	0x00000008
.L_33:


//--------------------- .nv.callgraph             --------------------------
	.section	.nv.callgraph,"",@"SHT_CUDA_CALLGRAPH"
	.align	4
	.sectionentsize	8
	.align		4
        /*0000*/ 	.word	0x00000000
	.align		4
        /*0004*/ 	.word	0xffffffff
	.align		4
        /*0008*/ 	.word	0x00000000
	.align		4
        /*000c*/ 	.word	0xfffffffe
	.align		4
        /*0010*/ 	.word	0x00000000
	.align		4
        /*0014*/ 	.word	0xfffffffd
	.align		4
        /*0018*/ 	.word	0x00000000
	.align		4
        /*001c*/ 	.word	0xfffffffc


//--------------------- .text.triton_poi_fused__native_batch_norm_legit_no_training_add_convolution_leaky_relu_leaky_relu_backward_7 --------------------------
	.section	.text.triton_poi_fused__native_batch_norm_legit_no_training_add_convolution_leaky_relu_leaky_relu_backward_7,"ax",@progbits
	.align	128
        .global         triton_poi_fused__native_batch_norm_legit_no_training_add_convolution_leaky_relu_leaky_relu_backward_7
        .type           triton_poi_fused__native_batch_norm_legit_no_training_add_convolution_leaky_relu_leaky_relu_backward_7,@function
        .size           triton_poi_fused__native_batch_norm_legit_no_training_add_convolution_leaky_relu_leaky_relu_backward_7,(.L_x_1 - triton_poi_fused__native_batch_norm_legit_no_training_add_convolution_leaky_relu_leaky_relu_backward_7)
        .other          triton_poi_fused__native_batch_norm_legit_no_training_add_convolution_leaky_relu_leaky_relu_backward_7,@"STO_CUDA_ENTRY STV_DEFAULT"
triton_poi_fused__native_batch_norm_legit_no_training_add_convolution_leaky_relu_leaky_relu_backward_7:
.text.triton_poi_fused__native_batch_norm_legit_no_training_add_convolution_leaky_relu_leaky_relu_backward_7:
[----:B------:R-:W0:Y:S01]  /*0000*/  LDC R1, c[0x0][0x28] ;  /* 0x00000a00ff017b82 */ /* 0x000e220000000800 */
[----:B------:R-:W1:Y:S07]  /*0010*/  S2R R0, SR_TID.X ;  /* 0x0000000000007919 */ /* 0x000e6e0000002100 */
[----:B------:R-:W2:Y:S01]  /*0020*/  LDC.64 R10, c[0x0][0x230] ;  /* 0x00008c00ff0a7b82 */ /* 0x000ea20000000a00 */
[----:B------:R-:W-:Y:S01]  /*0030*/  CS2R R16, SRZ ;  /* 0x0000000000107805 */ /* 0x000fe2000001ff00 */
[----:B------:R-:W-:Y:S01]  /*0040*/  ULDC.64 UR4, c[0x0][0x208] ;  /* 0x0000820000047ab9 */ /* 0x000fe20000000a00 */
[----:B------:R-:W3:Y:S05]  /*0050*/  S2R R3, SR_CTAID.X ;  /* 0x0000000000037919 */ /* 0x000eea0000002500 */
[----:B------:R-:W4:Y:S08]  /*0060*/  LDC.64 R8, c[0x0][0x228] ;  /* 0x00008a00ff087b82 */ /* 0x000f300000000a00 */
[----:B------:R-:W5:Y:S08]  /*0070*/  LDC.64 R6, c[0x0][0x220] ;  /* 0x00008800ff067b82 */ /* 0x000f700000000a00 */
[----:B------:R-:W2:Y:S01]  /*0080*/  LDC.64 R4, c[0x0][0x218] ;  /* 0x00008600ff047b82 */ /* 0x000ea20000000a00 */
[----:B------:R-:W-:Y:S01]  /*0090*/  CS2R R14, SRZ ;  /* 0x00000000000e7805 */ /* 0x000fe2000001ff00 */
[----:B------:R-:W-:Y:S01]  /*00a0*/  IMAD.MOV.U32 R12, RZ, RZ, RZ ;  /* 0x000000ffff0c7224 */ /* 0x000fe200078e00ff */
[----:B------:R-:W-:Y:S01]  /*00b0*/  ULDC.64 UR6, c[0x0][0x240] ;  /* 0x0000900000067ab9 */ /* 0x000fe20000000a00 */
[----:B-1----:R-:W-:-:S05]  /*00c0*/  LOP3.LUT R0, R0, 0x7f, RZ, 0xc0, !PT ;  /* 0x0000007f00007812 */ /* 0x002fca00078ec0ff */
[----:B---3--:R-:W-:-:S04]  /*00d0*/  IMAD R0, R3, 0x80, R0 ;  /* 0x0000008003007824 */ /* 0x008fc800078e0200 */
[C---:B------:R-:W-:Y:S01]  /*00e0*/  IMAD.HI R2, R0.reuse, 0x38e38e39, RZ ;  /* 0x38e38e3900027827 */ /* 0x040fe200078e02ff */
[----:B------:R-:W-:-:S03]  /*00f0*/  ISETP.GE.AND P0, PT, R0, 0x90, PT ;  /* 0x000000900000780c */ /* 0x000fc60003f06270 */
[----:B----4-:R-:W-:Y:S01]  /*0100*/  IMAD.WIDE R8, R0, 0x4, R8 ;  /* 0x0000000400087825 */ /* 0x010fe200078e0208 */
[----:B------:R-:W-:-:S04]  /*0110*/  SHF.R.S32.HI R3, RZ, 0x1, R2 ;  /* 0x00000001ff037819 */ /* 0x000fc80000011402 */
[----:B------:R-:W-:-:S04]  /*0120*/  LEA.HI R13, R2, R3, RZ, 0x1 ;  /* 0x00000003020d7211 */ /* 0x000fc800078f08ff */
[----:B------:R-:W-:Y:S01]  /*0130*/  SHF.R.S32.HI R2, RZ, 0x1f, R13 ;  /* 0x0000001fff027819 */ /* 0x000fe2000001140d */
[----:B------:R1:W3:Y:S03]  /*0140*/  @!P0 LDG.E R16, desc[UR4][R8.64] ;  /* 0x0000000408108981 */ /* 0x0002e6000c1e1900 */
[----:B------:R-:W-:-:S04]  /*0150*/  LEA.HI R2, R2, R13, RZ, 0x2 ;  /* 0x0000000d02027211 */ /* 0x000fc800078f10ff */
[----:B------:R-:W-:Y:S01]  /*0160*/  LOP3.LUT R2, R2, 0xfffffffc, RZ, 0xc0, !PT ;  /* 0xfffffffc02027812 */ /* 0x000fe200078ec0ff */
[C---:B-----5:R-:W-:Y:S01]  /*0170*/  IMAD.WIDE R6, R13.reuse, 0x4, R6 ;  /* 0x000000040d067825 */ /* 0x060fe200078e0206 */
[----:B-1----:R-:W1:Y:S02]  /*0180*/  LDC.64 R8, c[0x0][0x238] ;  /* 0x00008e00ff087b82 */ /* 0x002e640000000a00 */
[----:B------:R-:W-:Y:S01]  /*0190*/  IADD3 R3, R13, -R2, RZ ;  /* 0x800000020d037210 */ /* 0x000fe20007ffe0ff */
[----:B0-2---:R-:W-:Y:S01]  /*01a0*/  IMAD.WIDE R4, R13, 0x4, R4 ;  /* 0x000000040d047825 */ /* 0x005fe200078e0204 */
[----:B------:R-:W2:Y:S03]  /*01b0*/  @!P0 LDG.E.EL R15, desc[UR4][R6.64] ;  /* 0x00000004060f8981 */ /* 0x000ea6000c2e1900 */
[----:B------:R-:W-:Y:S01]  /*01c0*/  IMAD.WIDE R10, R3, 0x4, R10 ;  /* 0x00000004030a7825 */ /* 0x000fe200078e020a */
[----:B------:R-:W4:Y:S01]  /*01d0*/  @!P0 LDG.E.EL R14, desc[UR4][R4.64] ;  /* 0x00000004040e8981 */ /* 0x000f22000c2e1900 */
[----:B------:R-:W0:Y:S03]  /*01e0*/  LDC.64 R2, c[0x0][0x210] ;  /* 0x00008400ff027b82 */ /* 0x000e260000000a00 */
[----:B------:R-:W3:Y:S01]  /*01f0*/  @!P0 LDG.E.EL R17, desc[UR4][R10.64] ;  /* 0x000000040a118981 */ /* 0x000ee2000c2e1900 */
[----:B0-----:R-:W-:-:S05]  /*0200*/  IMAD.WIDE R2, R13, 0x4, R2 ;  /* 0x000000040d027825 */ /* 0x001fca00078e0202 */
[----:B------:R1:W5:Y:S02]  /*0210*/  @!P0 LDG.E.EL R12, desc[UR4][R2.64] ;  /* 0x00000004020c8981 */ /* 0x000364000c2e1900 */
[----:B-1----:R-:W-:Y:S01]  /*0220*/  IMAD.WIDE R2, R0, 0x4, R8 ;  /* 0x0000000400027825 */ /* 0x002fe200078e0208 */
[----:B---3--:R-:W-:-:S03]  /*0230*/  FSETP.GT.AND P1, PT, R16, -R17, PT ;  /* 0x800000111000720b */ /* 0x008fc60003f24000 */
[----:B------:R-:W-:-:S10]  /*0240*/  FADD R16, R17, R16 ;  /* 0x0000001011107221 */ /* 0x000fd40000000000 */
[----:B------:R-:W-:-:S04]  /*0250*/  @!P1 FMUL R16, R16, 0.20000000298023223877 ;  /* 0x3e4ccccd10109820 */ /* 0x000fc80000400000 */
[----:B--2---:R-:W-:-:S04]  /*0260*/  FADD R15, R16, R15 ;  /* 0x0000000f100f7221 */ /* 0x004fc80000000000 */
[----:B----4-:R-:W-:Y:S01]  /*0270*/  FADD R15, R15, R14 ;  /* 0x0000000e0f0f7221 */ /* 0x010fe20000000000 */
[----:B------:R-:W-:-:S03]  /*0280*/  IADD3 R4, P1, R0, UR6, RZ ;  /* 0x0000000600047c10 */ /* 0x000fc6000ff3e0ff */
[----:B-----5:R-:W-:Y:S01]  /*0290*/  FADD R15, R15, R12 ;  /* 0x0000000c0f0f7221 */ /* 0x020fe20000000000 */
[----:B------:R-:W-:Y:S02]  /*02a0*/  FSETP.GT.AND P2, PT, R16, RZ, PT ;  /* 0x000000ff1000720b */ /* 0x000fe40003f44000 */
[----:B------:R-:W-:Y:S02]  /*02b0*/  LEA.HI.X.SX32 R5, R0, UR7, 0x1, P1 ;  /* 0x0000000700057c11 */ /* 0x000fe400088f0eff */
[----:B------:R0:W-:Y:S01]  /*02c0*/  @!P0 STG.E desc[UR4][R2.64], R15 ;  /* 0x0000000f02008986 */ /* 0x0001e2000c101904 */
[----:B------:R-:W-:Y:S01]  /*02d0*/  SEL R7, RZ, 0x1, !P2 ;  /* 0x00000001ff077807 */ /* 0x000fe20005000000 */
[----:B0-----:R-:W-:Y:S07]  /*02e0*/  @P0 EXIT ;  /* 0x000000000000094d */ /* 0x001fee0003800000 */
[----:B------:R-:W-:Y:S01]  /*02f0*/  STG.E.U8 desc[UR4][R4.64], R7 ;  /* 0x0000000704007986 */ /* 0x000fe2000c101104 */
[----:B------:R-:W-:Y:S05]  /*0300*/  EXIT ;  /* 0x000000000000794d */ /* 0x000fea0003800000 */
.L_x_0:
[----:B------:R-:W-:-:S00]  /*0310*/  BRA `(.L_x_0) ;  /* 0xfffffffc00fc7947 */ /* 0x000fc0000383ffff */
[----:B------:R-:W-:-:S00]  /*0320*/  NOP ;  /* 0x0000000000007918 */ /* 0x000fc00000000000 */
        /* <DEDUP_REMOVED lines=13> */
.L_x_1:


//--------------------- .nv.constant0.triton_poi_fused__native_batch_norm_legit_no_training_add_convolution_leaky_relu_leaky_relu_backward_7 --------------------------
	.section	.nv.constant0.triton_poi_fused__native_batch_norm_legit_no_training_add_convolution_leaky_relu_leaky_relu_backward_7,"a",@progbits
	.sectionflags	@""
	.align	4
.nv.constant0.triton_poi_fused__native_batch_norm_legit_no_training_add_convolution_leaky_relu_leaky_relu_backward_7:
	.zero		588
